	.headerflags	@"EF_CUDA_TEXMODE_UNIFIED EF_CUDA_64BIT_ADDRESS EF_CUDA_ACCELERATORS EF_CUDA_SM90 EF_CUDA_VIRTUAL_SM(EF_CUDA_SM90)"
	.elftype	@"ET_EXEC"


//--------------------- .nv.info                  --------------------------
	.section	.nv.info,"",@"SHT_CUDA_INFO"
	.align	4


	//----- nvinfo : EIATTR_REGCOUNT
	.align		4
        /*0000*/ 	.byte	0x04, 0x2f
        /*0002*/ 	.short	(.L_1 - .L_0)
	.align		4
.L_0:
        /*0004*/ 	.word	index@(triton_poi_fused_convolution_max_pool2d_with_indices_relu_9)
        /*0008*/ 	.word	0x00000020


	//----- nvinfo : EIATTR_MIN_STACK_SIZE
	.align		4
.L_1:
        /*000c*/ 	.byte	0x04, 0x12
        /*000e*/ 	.short	(.L_3 - .L_2)
	.align		4
.L_2:
        /*0010*/ 	.word	index@(triton_poi_fused_convolution_max_pool2d_with_indices_relu_9)
        /*0014*/ 	.word	0x00000000


	//----- nvinfo : EIATTR_FRAME_SIZE
	.align		4
.L_3:
        /*0018*/ 	.byte	0x04, 0x11
        /*001a*/ 	.short	(.L_5 - .L_4)
	.align		4
.L_4:
        /*001c*/ 	.word	index@(triton_poi_fused_convolution_max_pool2d_with_indices_relu_9)
        /*0020*/ 	.word	0x00000000


	//----- nvinfo : EIATTR_MIN_STACK_SIZE
	.align		4
.L_5:
        /*0024*/ 	.byte	0x04, 0x12
        /*0026*/ 	.short	(.L_7 - .L_6)
	.align		4
.L_6:
        /*0028*/ 	.word	index@(triton_poi_fused_convolution_max_pool2d_with_indices_relu_9)
        /*002c*/ 	.word	0x00000000
.L_7:


//--------------------- .nv.info.triton_poi_fused_convolution_max_pool2d_with_indices_relu_9 --------------------------
	.section	.nv.info.triton_poi_fused_convolution_max_pool2d_with_indices_relu_9,"",@"SHT_CUDA_INFO"
	.sectionflags	@""
	.align	4


	//----- nvinfo : EIATTR_CUDA_API_VERSION
	.align		4
        /*0000*/ 	.byte	0x04, 0x37
        /*0002*/ 	.short	(.L_9 - .L_8)
.L_8:
        /*0004*/ 	.word	0x0000007c


	//----- nvinfo : EIATTR_KPARAM_INFO
	.align		4
.L_9:
        /*0008*/ 	.byte	0x04, 0x17
        /*000a*/ 	.short	(.L_11 - .L_10)
.L_10:
        /*000c*/ 	.word	0x00000000
        /*0010*/ 	.short	0x0004
        /*0012*/ 	.short	0x001c
        /*0014*/ 	.byte	0x00, 0xf0, 0x11, 0x00


	//----- nvinfo : EIATTR_KPARAM_INFO
	.align		4
.L_11:
        /*0018*/ 	.byte	0x04, 0x17
        /*001a*/ 	.short	(.L_13 - .L_12)
.L_12:
        /*001c*/ 	.word	0x00000000
        /*0020*/ 	.short	0x0003
        /*0022*/ 	.short	0x0018
        /*0024*/ 	.byte	0x00, 0xf0, 0x11, 0x00


	//----- nvinfo : EIATTR_KPARAM_INFO
	.align		4
.L_13:
        /*0028*/ 	.byte	0x04, 0x17
        /*002a*/ 	.short	(.L_15 - .L_14)
.L_14:
        /*002c*/ 	.word	0x00000000
        /*0030*/ 	.short	0x0002
        /*0032*/ 	.short	0x0010
        /*0034*/ 	.byte	0x00, 0xf4, 0x21, 0x00


	//----- nvinfo : EIATTR_KPARAM_INFO
	.align		4
.L_15:
        /*0038*/ 	.byte	0x04, 0x17
        /*003a*/ 	.short	(.L_17 - .L_16)
.L_16:
        /*003c*/ 	.word	0x00000000
        /*0040*/ 	.short	0x0001
        /*0042*/ 	.short	0x0008
        /*0044*/ 	.byte	0x00, 0xf4, 0x21, 0x00


	//----- nvinfo : EIATTR_KPARAM_INFO
	.align		4
.L_17:
        /*0048*/ 	.byte	0x04, 0x17
        /*004a*/ 	.short	(.L_19 - .L_18)
.L_18:
        /*004c*/ 	.word	0x00000000
        /*0050*/ 	.short	0x0000
        /*0052*/ 	.short	0x0000
        /*0054*/ 	.byte	0x00, 0xf4, 0x21, 0x00


	//----- nvinfo : EIATTR_SPARSE_MMA_MASK
	.align		4
.L_19:
        /*0058*/ 	.byte	0x03, 0x50
        /*005a*/ 	.short	0x0000


	//----- nvinfo : EIATTR_MAXREG_COUNT
	.align		4
        /*005c*/ 	.byte	0x03, 0x1b
        /*005e*/ 	.short	0x00ff


	//----- nvinfo : EIATTR_EXIT_INSTR_OFFSETS
	.align		4
        /*0060*/ 	.byte	0x04, 0x1c
        /*0062*/ 	.short	(.L_21 - .L_20)


	//   ....[0]....
.L_20:
        /*0064*/ 	.word	0x00000bf0


	//   ....[1]....
        /*0068*/ 	.word	0x00000c70


	//----- nvinfo : EIATTR_REQNTID
	.align		4
.L_21:
        /*006c*/ 	.byte	0x04, 0x10
        /*006e*/ 	.short	(.L_23 - .L_22)
.L_22:
        /*0070*/ 	.word	0x00000100
        /*0074*/ 	.word	0x00000001
        /*0078*/ 	.word	0x00000001


	//----- nvinfo : EIATTR_CBANK_PARAM_SIZE
	.align		4
.L_23:
        /*007c*/ 	.byte	0x03, 0x19
        /*007e*/ 	.short	0x0020


	//----- nvinfo : EIATTR_PARAM_CBANK
	.align		4
        /*0080*/ 	.byte	0x04, 0x0a
        /*0082*/ 	.short	(.L_25 - .L_24)
	.align		4
.L_24:
        /*0084*/ 	.word	index@(.nv.constant0.triton_poi_fused_convolution_max_pool2d_with_indices_relu_9)
        /*0088*/ 	.short	0x0210
        /*008a*/ 	.short	0x0020


	//----- nvinfo : EIATTR_SW_WAR
	.align		4
.L_25:
        /*008c*/ 	.byte	0x04, 0x36
        /*008e*/ 	.short	(.L_27 - .L_26)
.L_26:
        /*0090*/ 	.word	0x00000008
.L_27:


//--------------------- .nv.callgraph             --------------------------
	.section	.nv.callgraph,"",@"SHT_CUDA_CALLGRAPH"
	.align	4
	.sectionentsize	8
	.align		4
        /*0000*/ 	.word	0x00000000
	.align		4
        /*0004*/ 	.word	0xffffffff
	.align		4
        /*0008*/ 	.word	0x00000000
	.align		4
        /*000c*/ 	.word	0xfffffffe
	.align		4
        /*0010*/ 	.word	0x00000000
	.align		4
        /*0014*/ 	.word	0xfffffffd
	.align		4
        /*0018*/ 	.word	0x00000000
	.align		4
        /*001c*/ 	.word	0xfffffffc


//--------------------- .text.triton_poi_fused_convolution_max_pool2d_with_indices_relu_9 --------------------------
	.section	.text.triton_poi_fused_convolution_max_pool2d_with_indices_relu_9,"ax",@progbits
	.sectionflags	@"SHF_BARRIERS=1"
	.align	128
        .global         triton_poi_fused_convolution_max_pool2d_with_indices_relu_9
        .type           triton_poi_fused_convolution_max_pool2d_with_indices_relu_9,@function
        .size           triton_poi_fused_convolution_max_pool2d_with_indices_relu_9,(.L_x_1 - triton_poi_fused_convolution_max_pool2d_with_indices_relu_9)
        .other          triton_poi_fused_convolution_max_pool2d_with_indices_relu_9,@"STO_CUDA_ENTRY STV_DEFAULT"
triton_poi_fused_convolution_max_pool2d_with_indices_relu_9:
.text.triton_poi_fused_convolution_max_pool2d_with_indices_relu_9:
[----:B------:R-:W0:Y:S01]  /*0000*/  LDC R1, c[0x0][0x28] ;  /* 0x00000a00ff017b82 */ /* 0x000e220000000800 */
[----:B------:R-:W1:Y:S07]  /*0010*/  S2R R2, SR_CTAID.Y ;  /* 0x0000000000027919 */ /* 0x000e6e0000002600 */
[----:B------:R-:W2:Y:S01]  /*0020*/  LDC.64 R28, c[0x0][0x210] ;  /* 0x00008400ff1c7b82 */ /* 0x000ea20000000a00 */
[----:B------:R-:W-:Y:S01]  /*0030*/  ULDC.64 UR6, c[0x0][0x208] ;  /* 0x0000820000067ab9 */ /* 0x000fe20000000a00 */
[----:B------:R-:W-:Y:S01]  /*0040*/  CS2R R4, SRZ ;  /* 0x0000000000047805 */ /* 0x000fe2000001ff00 */
[----:B------:R-:W3:Y:S01]  /*0050*/  S2R R7, SR_TID.X ;  /* 0x0000000000077919 */ /* 0x000ee20000002100 */
[----:B------:R-:W4:Y:S04]  /*0060*/  S2R R9, SR_CTAID.X ;  /* 0x0000000000097919 */ /* 0x000f280000002500 */
[----:B------:R-:W5:Y:S01]  /*0070*/  LDC.64 R26, c[0x0][0x218] ;  /* 0x00008600ff1a7b82 */ /* 0x000f620000000a00 */
[----:B-1----:R-:W-:-:S02]  /*0080*/  IMAD.SHL.U32 R2, R2, 0x40, RZ ;  /* 0x0000004002027824 */ /* 0x002fc400078e00ff */
[----:B---3--:R-:W-:Y:S01]  /*0090*/  IMAD.SHL.U32 R3, R7, 0x4, RZ ;  /* 0x0000000407037824 */ /* 0x008fe200078e00ff */
[----:B------:R-:W-:Y:S02]  /*00a0*/  SHF.R.U32.HI R23, RZ, 0x4, R7 ;  /* 0x00000004ff177819 */ /* 0x000fe40000011607 */
[----:B------:R-:W-:Y:S02]  /*00b0*/  CS2R R6, SRZ ;  /* 0x0000000000067805 */ /* 0x000fe4000001ff00 */
[----:B------:R-:W-:Y:S02]  /*00c0*/  LOP3.LUT R21, R2, 0x3c, R3, 0xf8, !PT ;  /* 0x0000003c02157812 */ /* 0x000fe400078ef803 */
[----:B------:R-:W-:Y:S02]  /*00d0*/  SGXT.U32 R23, R23, 0x4 ;  /* 0x000000041717781a */ /* 0x000fe40000000000 */
[----:B------:R-:W-:Y:S02]  /*00e0*/  SHF.R.S32.HI R0, RZ, 0x1f, R21 ;  /* 0x0000001fff007819 */ /* 0x000fe40000011415 */
[----:B------:R-:W-:-:S02]  /*00f0*/  ISETP.GE.AND P4, PT, R21, 0x200, PT ;  /* 0x000002001500780c */ /* 0x000fc40003f86270 */
[----:B------:R-:W-:-:S04]  /*0100*/  LEA.HI R8, R0, R21, RZ, 0x7 ;  /* 0x0000001500087211 */ /* 0x000fc800078f38ff */
[C---:B------:R-:W-:Y:S01]  /*0110*/  LOP3.LUT R0, R8.reuse, 0xffffff80, RZ, 0xc0, !PT ;  /* 0xffffff8008007812 */ /* 0x040fe200078ec0ff */
[----:B------:R-:W-:-:S04]  /*0120*/  IMAD.SHL.U32 R10, R8, 0x400, RZ ;  /* 0x00000400080a7824 */ /* 0x000fc800078e00ff */
[----:B------:R-:W-:Y:S01]  /*0130*/  IMAD.IADD R21, R21, 0x1, -R0 ;  /* 0x0000000115157824 */ /* 0x000fe200078e0a00 */
[----:B------:R-:W-:Y:S01]  /*0140*/  LOP3.LUT R14, R10, 0xfffe0000, RZ, 0xc0, !PT ;  /* 0xfffe00000a0e7812 */ /* 0x000fe200078ec0ff */
[----:B----4-:R-:W-:Y:S01]  /*0150*/  IMAD.SHL.U32 R0, R9, 0x40, RZ ;  /* 0x0000004009007824 */ /* 0x010fe200078e00ff */
[----:B------:R-:W-:-:S03]  /*0160*/  CS2R R8, SRZ ;  /* 0x0000000000087805 */ /* 0x000fc6000001ff00 */
[----:B------:R-:W-:Y:S01]  /*0170*/  IMAD.IADD R14, R21, 0x1, R14 ;  /* 0x00000001150e7824 */ /* 0x000fe200078e020e */
[----:B------:R-:W-:Y:S02]  /*0180*/  LOP3.LUT R12, R0, 0x10, R23, 0xfe, !PT ;  /* 0x00000010000c7812 */ /* 0x000fe400078efe17 */
[----:B------:R-:W-:Y:S02]  /*0190*/  LOP3.LUT R11, R0, R23, RZ, 0xfc, !PT ;  /* 0x00000017000b7212 */ /* 0x000fe400078efcff */
[C---:B------:R-:W-:Y:S01]  /*01a0*/  ISETP.LT.AND P1, PT, R12.reuse, 0x400, !P4 ;  /* 0x000004000c00780c */ /* 0x040fe20006721270 */
[--C-:B------:R-:W-:Y:S01]  /*01b0*/  IMAD R25, R12, 0x80, R14.reuse ;  /* 0x000000800c197824 */ /* 0x100fe200078e020e */
[----:B------:R-:W-:Y:S01]  /*01c0*/  LOP3.LUT R13, R0, 0x20, R23, 0xfe, !PT ;  /* 0x00000020000d7812 */ /* 0x000fe200078efe17 */
[C---:B------:R-:W-:Y:S01]  /*01d0*/  IMAD R19, R11.reuse, 0x80, R14 ;  /* 0x000000800b137824 */ /* 0x040fe200078e020e */
[----:B------:R-:W-:Y:S02]  /*01e0*/  ISETP.LT.AND P0, PT, R11, 0x400, !P4 ;  /* 0x000004000b00780c */ /* 0x000fe40006701270 */
[----:B------:R-:W-:-:S02]  /*01f0*/  CS2R R10, SRZ ;  /* 0x00000000000a7805 */ /* 0x000fc4000001ff00 */
[----:B------:R-:W-:Y:S01]  /*0200*/  ISETP.LT.AND P2, PT, R13, 0x400, !P4 ;  /* 0x000004000d00780c */ /* 0x000fe20006741270 */
[----:B--2---:R-:W-:Y:S01]  /*0210*/  IMAD.WIDE R24, R25, 0x4, R28 ;  /* 0x0000000419187825 */ /* 0x004fe200078e021c */
[----:B------:R-:W-:-:S03]  /*0220*/  LOP3.LUT R12, R0, 0x30, R23, 0xfe, !PT ;  /* 0x00000030000c7812 */ /* 0x000fc600078efe17 */
[--C-:B------:R-:W-:Y:S01]  /*0230*/  IMAD R17, R13, 0x80, R14.reuse ;  /* 0x000000800d117824 */ /* 0x100fe200078e020e */
[C---:B------:R-:W-:Y:S01]  /*0240*/  ISETP.LT.AND P3, PT, R12.reuse, 0x400, !P4 ;  /* 0x000004000c00780c */ /* 0x040fe20006761270 */
[----:B------:R-:W-:Y:S01]  /*0250*/  IMAD R16, R12, 0x80, R14 ;  /* 0x000000800c107824 */ /* 0x000fe200078e020e */
[----:B------:R1:W2:Y:S01]  /*0260*/  @P1 LDG.E.EL.128 R8, desc[UR6][R24.64] ;  /* 0x0000000618081981 */ /* 0x0002a2000c2e1d00 */
[----:B------:R-:W-:Y:S02]  /*0270*/  CS2R R12, SRZ ;  /* 0x00000000000c7805 */ /* 0x000fe4000001ff00 */
[----:B------:R-:W-:Y:S02]  /*0280*/  CS2R R14, SRZ ;  /* 0x00000000000e7805 */ /* 0x000fe4000001ff00 */
[----:B------:R-:W-:Y:S01]  /*0290*/  LOP3.LUT R0, R0, 0x3c, R3, 0xf8, !PT ;  /* 0x0000003c00007812 */ /* 0x000fe200078ef803 */
[----:B-----5:R-:W-:-:S04]  /*02a0*/  IMAD.WIDE R26, R21, 0x4, R26 ;  /* 0x00000004151a7825 */ /* 0x020fc800078e021a */
[----:B------:R-:W-:-:S04]  /*02b0*/  IMAD.WIDE R18, R19, 0x4, R28 ;  /* 0x0000000413127825 */ /* 0x000fc800078e021c */
[--C-:B-1----:R-:W-:Y:S01]  /*02c0*/  IMAD.WIDE R24, R17, 0x4, R28.reuse ;  /* 0x0000000411187825 */ /* 0x102fe200078e021c */
[----:B------:R-:W-:Y:S02]  /*02d0*/  LOP3.LUT R3, R2, 0x20, R23, 0xfe, !PT ;  /* 0x0000002002037812 */ /* 0x000fe400078efe17 */
[----:B------:R-:W-:Y:S01]  /*02e0*/  CS2R R20, SRZ ;  /* 0x0000000000147805 */ /* 0x000fe2000001ff00 */
[----:B------:R-:W3:Y:S04]  /*02f0*/  @P0 LDG.E.EL.128 R4, desc[UR6][R18.64] ;  /* 0x0000000612040981 */ /* 0x000ee8000c2e1d00 */
[----:B------:R1:W4:Y:S01]  /*0300*/  @P2 LDG.E.EL.128 R12, desc[UR6][R24.64] ;  /* 0x00000006180c2981 */ /* 0x000322000c2e1d00 */
[----:B------:R-:W-:Y:S01]  /*0310*/  IMAD.WIDE R28, R16, 0x4, R28 ;  /* 0x00000004101c7825 */ /* 0x000fe200078e021c */
[----:B------:R-:W-:-:S02]  /*0320*/  CS2R R16, SRZ ;  /* 0x0000000000107805 */ /* 0x000fc4000001ff00 */
[----:B-1----:R-:W-:Y:S02]  /*0330*/  LOP3.LUT R25, R2, R23, RZ, 0xfc, !PT ;  /* 0x0000001702197212 */ /* 0x002fe400078efcff */
[----:B------:R-:W-:Y:S02]  /*0340*/  LOP3.LUT R24, R2, 0x10, R23, 0xfe, !PT ;  /* 0x0000001002187812 */ /* 0x000fe400078efe17 */
[----:B------:R-:W-:Y:S02]  /*0350*/  LOP3.LUT R2, R2, 0x30, R23, 0xfe, !PT ;  /* 0x0000003002027812 */ /* 0x000fe400078efe17 */
[----:B------:R-:W-:Y:S02]  /*0360*/  CS2R R22, SRZ ;  /* 0x0000000000167805 */ /* 0x000fe4000001ff00 */
[----:B------:R-:W-:-:S04]  /*0370*/  CS2R R18, SRZ ;  /* 0x0000000000127805 */ /* 0x000fc8000001ff00 */
[----:B------:R-:W2:Y:S04]  /*0380*/  @!P4 LDG.E.EL.128 R20, desc[UR6][R26.64] ;  /* 0x000000061a14c981 */ /* 0x000ea8000c2e1d00 */
[----:B------:R1:W5:Y:S02]  /*0390*/  @P3 LDG.E.EL.128 R16, desc[UR6][R28.64] ;  /* 0x000000061c103981 */ /* 0x000364000c2e1d00 */
[----:B-1----:R-:W1:Y:S01]  /*03a0*/  S2R R28, SR_TID.X ;  /* 0x00000000001c7919 */ /* 0x002e620000002100 */
[----:B------:R-:W1:Y:S01]  /*03b0*/  S2UR UR5, SR_CgaCtaId ;  /* 0x00000000000579c3 */ /* 0x000e620000008800 */
[----:B------:R-:W-:Y:S02]  /*03c0*/  UMOV UR4, 0x400 ;  /* 0x0000040000047882 */ /* 0x000fe40000000000 */
[----:B01----:R-:W-:Y:S01]  /*03d0*/  UPRMT UR4, UR5, 0x654, UR4 ;  /* 0x0000065405047896 */ /* 0x003fe20008000004 */
[C---:B--2---:R-:W-:Y:S01]  /*03e0*/  FSETP.GEU.AND P6, PT, R20.reuse, -R8, PT ;  /* 0x800000081400720b */ /* 0x044fe20003fce000 */
[----:B------:R-:W-:Y:S01]  /*03f0*/  FADD R8, R20, R8 ;  /* 0x0000000814087221 */ /* 0x000fe20000000000 */
[C---:B------:R-:W-:Y:S01]  /*0400*/  FSETP.GEU.AND P5, PT, R21.reuse, -R9, PT ;  /* 0x800000091500720b */ /* 0x040fe20003fae000 */
[C---:B------:R-:W-:Y:S01]  /*0410*/  FADD R9, R21.reuse, R9 ;  /* 0x0000000915097221 */ /* 0x040fe20000000000 */
[C---:B----4-:R-:W-:Y:S01]  /*0420*/  FSETP.GEU.AND P2, PT, R21.reuse, -R13, PT ;  /* 0x8000000d1500720b */ /* 0x050fe20003f4e000 */
[C---:B------:R-:W-:Y:S01]  /*0430*/  FADD R13, R21.reuse, R13 ;  /* 0x0000000d150d7221 */ /* 0x040fe20000000000 */
[C---:B-----5:R-:W-:Y:S01]  /*0440*/  FSETP.GEU.AND P0, PT, R21.reuse, -R17, PT ;  /* 0x800000111500720b */ /* 0x060fe20003f0e000 */
[----:B------:R-:W-:Y:S01]  /*0450*/  FADD R17, R21, R17 ;  /* 0x0000001115117221 */ /* 0x000fe20000000000 */
[----:B------:R-:W-:-:S02]  /*0460*/  FSEL R8, R8, RZ, P6 ;  /* 0x000000ff08087208 */ /* 0x000fc40003000000 */
[C---:B---3--:R-:W-:Y:S01]  /*0470*/  FSETP.GEU.AND P6, PT, R21.reuse, -R5, PT ;  /* 0x800000051500720b */ /* 0x048fe20003fce000 */
[----:B------:R-:W-:Y:S01]  /*0480*/  FADD R21, R21, R5 ;  /* 0x0000000515157221 */ /* 0x000fe20000000000 */
[C---:B------:R-:W-:Y:S01]  /*0490*/  FSETP.GEU.AND P3, PT, R20.reuse, -R12, PT ;  /* 0x8000000c1400720b */ /* 0x040fe20003f6e000 */
[C---:B------:R-:W-:Y:S01]  /*04a0*/  FADD R12, R20.reuse, R12 ;  /* 0x0000000c140c7221 */ /* 0x040fe20000000000 */
[C---:B------:R-:W-:Y:S01]  /*04b0*/  FSETP.GEU.AND P1, PT, R20.reuse, -R16, PT ;  /* 0x800000101400720b */ /* 0x040fe20003f2e000 */
[C---:B------:R-:W-:Y:S01]  /*04c0*/  FADD R16, R20.reuse, R16 ;  /* 0x0000001014107221 */ /* 0x040fe20000000000 */
[C---:B------:R-:W-:Y:S01]  /*04d0*/  FSETP.GEU.AND P4, PT, R20.reuse, -R4, PT ;  /* 0x800000041400720b */ /* 0x040fe20003f8e000 */
[----:B------:R-:W-:Y:S01]  /*04e0*/  FADD R4, R20, R4 ;  /* 0x0000000414047221 */ /* 0x000fe20000000000 */
[----:B------:R-:W-:Y:S01]  /*04f0*/  IMAD.SHL.U32 R5, R28, 0x100, RZ ;  /* 0x000001001c057824 */ /* 0x000fe200078e00ff */
[----:B------:R-:W-:-:S04]  /*0500*/  SHF.R.U32.HI R20, RZ, 0x4, R28 ;  /* 0x00000004ff147819 */ /* 0x000fc8000001161c */
[----:B------:R-:W-:Y:S02]  /*0510*/  SGXT.U32 R20, R20, 0x4 ;  /* 0x000000041414781a */ /* 0x000fe40000000000 */
[----:B------:R-:W-:-:S04]  /*0520*/  LOP3.LUT R5, R5, 0xf00, RZ, 0xc0, !PT ;  /* 0x00000f0005057812 */ /* 0x000fc800078ec0ff */
[C---:B------:R-:W-:Y:S02]  /*0530*/  LOP3.LUT R26, R5.reuse, R20, RZ, 0xfc, !PT ;  /* 0x00000014051a7212 */ /* 0x040fe400078efcff */
[----:B------:R-:W-:Y:S02]  /*0540*/  LOP3.LUT R20, R5, 0x40, RZ, 0xfc, !PT ;  /* 0x0000004005147812 */ /* 0x000fe400078efcff */
[----:B------:R-:W-:Y:S02]  /*0550*/  FSEL R27, R21, RZ, P6 ;  /* 0x000000ff151b7208 */ /* 0x000fe40003000000 */
[----:B------:R-:W-:Y:S02]  /*0560*/  FSEL R12, R12, RZ, P3 ;  /* 0x000000ff0c0c7208 */ /* 0x000fe40001800000 */
[----:B------:R-:W-:Y:S02]  /*0570*/  FSEL R4, R4, RZ, P4 ;  /* 0x000000ff04047208 */ /* 0x000fe40002000000 */
[----:B------:R-:W-:-:S02]  /*0580*/  FSEL R9, R9, RZ, P5 ;  /* 0x000000ff09097208 */ /* 0x000fc40002800000 */
[C---:B------:R-:W-:Y:S02]  /*0590*/  LEA.HI R21, R5.reuse, UR4, RZ, 0x1c ;  /* 0x0000000405157c11 */ /* 0x040fe4000f8fe0ff */
[----:B------:R-:W-:Y:S02]  /*05a0*/  LEA.HI R29, R20, UR4, RZ, 0x1c ;  /* 0x00000004141d7c11 */ /* 0x000fe4000f8fe0ff */
[C---:B------:R-:W-:Y:S01]  /*05b0*/  FSETP.GEU.AND P3, PT, R22.reuse, -R10, PT ;  /* 0x8000000a1600720b */ /* 0x040fe20003f6e000 */
[C---:B------:R-:W-:Y:S01]  /*05c0*/  FADD R10, R22.reuse, R10 ;  /* 0x0000000a160a7221 */ /* 0x040fe20000000000 */
[C---:B------:R-:W-:Y:S01]  /*05d0*/  FSETP.GEU.AND P4, PT, R22.reuse, -R14, PT ;  /* 0x8000000e1600720b */ /* 0x040fe20003f8e000 */
[C---:B------:R-:W-:Y:S01]  /*05e0*/  FADD R14, R22.reuse, R14 ;  /* 0x0000000e160e7221 */ /* 0x040fe20000000000 */
[C---:B------:R-:W-:Y:S01]  /*05f0*/  FSETP.GEU.AND P5, PT, R22.reuse, -R18, PT ;  /* 0x800000121600720b */ /* 0x040fe20003fae000 */
[C---:B------:R-:W-:Y:S01]  /*0600*/  FADD R18, R22.reuse, R18 ;  /* 0x0000001216127221 */ /* 0x040fe20000000000 */
[C---:B------:R-:W-:Y:S01]  /*0610*/  FSETP.GEU.AND P6, PT, R22.reuse, -R6, PT ;  /* 0x800000061600720b */ /* 0x040fe20003fce000 */
[----:B------:R-:W-:Y:S01]  /*0620*/  FADD R6, R22, R6 ;  /* 0x0000000616067221 */ /* 0x000fe20000000000 */
[----:B------:R-:W-:Y:S01]  /*0630*/  LOP3.LUT R22, R5, 0x80, RZ, 0xfc, !PT ;  /* 0x0000008005167812 */ /* 0x000fe200078efcff */
[----:B------:R-:W-:-:S02]  /*0640*/  IMAD R21, R26, 0x4, R21 ;  /* 0x000000041a157824 */ /* 0x000fc400078e0215 */
[----:B------:R-:W-:Y:S01]  /*0650*/  IMAD R20, R26, 0x4, R29 ;  /* 0x000000041a147824 */ /* 0x000fe200078e021d */
[----:B------:R-:W-:Y:S02]  /*0660*/  LOP3.LUT R29, R5, 0xc0, RZ, 0xfc, !PT ;  /* 0x000000c0051d7812 */ /* 0x000fe400078efcff */
[----:B------:R-:W-:Y:S01]  /*0670*/  LEA.HI R5, R22, UR4, RZ, 0x1c ;  /* 0x0000000416057c11 */ /* 0x000fe2000f8fe0ff */
[----:B------:R-:W-:Y:S01]  /*0680*/  STS [R21], R4 ;  /* 0x0000000415007388 */ /* 0x000fe20000000800 */
[----:B------:R-:W-:Y:S02]  /*0690*/  FSEL R13, R13, RZ, P2 ;  /* 0x000000ff0d0d7208 */ /* 0x000fe40001000000 */
[----:B------:R-:W-:Y:S01]  /*06a0*/  FSETP.GEU.AND P2, PT, R23, -R7, PT ;  /* 0x800000071700720b */ /* 0x000fe20003f4e000 */
[----:B------:R0:W-:Y:S01]  /*06b0*/  STS [R20+0x100], R27 ;  /* 0x0001001b14007388 */ /* 0x0001e20000000800 */
[----:B------:R-:W-:Y:S01]  /*06c0*/  LEA.HI R29, R29, UR4, RZ, 0x1c ;  /* 0x000000041d1d7c11 */ /* 0x000fe2000f8fe0ff */
[----:B------:R-:W-:Y:S01]  /*06d0*/  FADD R7, R23, R7 ;  /* 0x0000000717077221 */ /* 0x000fe20000000000 */
[----:B------:R-:W-:Y:S01]  /*06e0*/  IMAD R22, R26, 0x4, R5 ;  /* 0x000000041a167824 */ /* 0x000fe200078e0205 */
[----:B------:R-:W-:-:S02]  /*06f0*/  FSEL R5, R10, RZ, P3 ;  /* 0x000000ff0a057208 */ /* 0x000fc40001800000 */
[C---:B------:R-:W-:Y:S01]  /*0700*/  FSETP.GEU.AND P3, PT, R23.reuse, -R11, PT ;  /* 0x8000000b1700720b */ /* 0x040fe20003f6e000 */
[----:B------:R-:W-:Y:S01]  /*0710*/  FADD R11, R23, R11 ;  /* 0x0000000b170b7221 */ /* 0x000fe20000000000 */
[----:B0-----:R-:W-:Y:S01]  /*0720*/  FSEL R27, R6, RZ, P6 ;  /* 0x000000ff061b7208 */ /* 0x001fe20003000000 */
[----:B------:R-:W-:Y:S01]  /*0730*/  IMAD.SHL.U32 R6, R28, 0x4, RZ ;  /* 0x000000041c067824 */ /* 0x000fe200078e00ff */
[----:B------:R-:W-:Y:S01]  /*0740*/  FSEL R7, R7, RZ, P2 ;  /* 0x000000ff07077208 */ /* 0x000fe20001000000 */
[----:B------:R-:W-:Y:S01]  /*0750*/  IMAD R26, R26, 0x4, R29 ;  /* 0x000000041a1a7824 */ /* 0x000fe200078e021d */
[----:B------:R-:W-:Y:S02]  /*0760*/  FSEL R4, R16, RZ, P1 ;  /* 0x000000ff10047208 */ /* 0x000fe40000800000 */
[C---:B------:R-:W-:Y:S01]  /*0770*/  FSETP.GEU.AND P6, PT, R23.reuse, -R15, PT ;  /* 0x8000000f1700720b */ /* 0x040fe20003fce000 */
[----:B------:R-:W-:Y:S01]  /*0780*/  FADD R15, R23, R15 ;  /* 0x0000000f170f7221 */ /* 0x000fe20000000000 */
[----:B------:R-:W-:Y:S01]  /*0790*/  LOP3.LUT R16, R6, 0x3fc, RZ, 0xc0, !PT ;  /* 0x000003fc06107812 */ /* 0x000fe200078ec0ff */
[----:B------:R-:W-:Y:S01]  /*07a0*/  STS [R22+0x200], R27 ;  /* 0x0002001b16007388 */ /* 0x000fe20000000800 */
[----:B------:R-:W-:-:S02]  /*07b0*/  FSEL R11, R11, RZ, P3 ;  /* 0x000000ff0b0b7208 */ /* 0x000fc40001800000 */
[C---:B------:R-:W-:Y:S01]  /*07c0*/  FSETP.GEU.AND P2, PT, R23.reuse, -R19, PT ;  /* 0x800000131700720b */ /* 0x040fe20003f4e000 */
[----:B------:R0:W-:Y:S01]  /*07d0*/  STS [R26+0x300], R7 ;  /* 0x000300071a007388 */ /* 0x0001e20000000800 */
[----:B------:R-:W-:Y:S01]  /*07e0*/  FADD R19, R23, R19 ;  /* 0x0000001317137221 */ /* 0x000fe20000000000 */
[----:B------:R-:W-:Y:S02]  /*07f0*/  FSEL R23, R14, RZ, P4 ;  /* 0x000000ff0e177208 */ /* 0x000fe40002000000 */
[----:B------:R1:W-:Y:S01]  /*0800*/  STS [R21+0x40], R8 ;  /* 0x0000400815007388 */ /* 0x0003e20000000800 */
[----:B------:R-:W-:-:S03]  /*0810*/  FSEL R15, R15, RZ, P6 ;  /* 0x000000ff0f0f7208 */ /* 0x000fc60003000000 */
[----:B------:R-:W-:Y:S01]  /*0820*/  STS [R20+0x140], R9 ;  /* 0x0001400914007388 */ /* 0x000fe20000000800 */
[----:B0-----:R-:W-:-:S03]  /*0830*/  LOP3.LUT R7, R16, 0x800, RZ, 0xfc, !PT ;  /* 0x0000080010077812 */ /* 0x001fc600078efcff */
[----:B------:R0:W-:Y:S01]  /*0840*/  STS [R22+0x240], R5 ;  /* 0x0002400516007388 */ /* 0x0001e20000000800 */
[----:B------:R-:W-:Y:S02]  /*0850*/  FSEL R17, R17, RZ, P0 ;  /* 0x000000ff11117208 */ /* 0x000fe40000000000 */
[----:B-1----:R-:W-:Y:S01]  /*0860*/  SHF.R.U32.HI R8, RZ, 0x4, R7 ;  /* 0x00000004ff087819 */ /* 0x002fe20000011607 */
[----:B------:R-:W-:Y:S01]  /*0870*/  STS [R26+0x340], R11 ;  /* 0x0003400b1a007388 */ /* 0x000fe20000000800 */
[----:B------:R-:W-:-:S03]  /*0880*/  FSEL R7, R18, RZ, P5 ;  /* 0x000000ff12077208 */ /* 0x000fc60002800000 */
[----:B------:R-:W-:Y:S01]  /*0890*/  STS [R21+0x80], R12 ;  /* 0x0000800c15007388 */ /* 0x000fe20000000800 */
[----:B------:R-:W-:-:S03]  /*08a0*/  FSEL R19, R19, RZ, P2 ;  /* 0x000000ff13137208 */ /* 0x000fc60001000000 */
[----:B------:R-:W-:Y:S04]  /*08b0*/  STS [R20+0x180], R13 ;  /* 0x0001800d14007388 */ /* 0x000fe80000000800 */
[----:B------:R-:W-:Y:S04]  /*08c0*/  STS [R22+0x280], R23 ;  /* 0x0002801716007388 */ /* 0x000fe80000000800 */
[----:B------:R-:W-:Y:S04]  /*08d0*/  STS [R26+0x380], R15 ;  /* 0x0003800f1a007388 */ /* 0x000fe80000000800 */
[----:B------:R-:W-:Y:S04]  /*08e0*/  STS [R21+0xc0], R4 ;  /* 0x0000c00415007388 */ /* 0x000fe80000000800 */
[----:B------:R-:W-:Y:S04]  /*08f0*/  STS [R20+0x1c0], R17 ;  /* 0x0001c01114007388 */ /* 0x000fe80000000800 */
[----:B------:R-:W-:Y:S04]  /*0900*/  STS [R22+0x2c0], R7 ;  /* 0x0002c00716007388 */ /* 0x000fe80000000800 */
[----:B------:R1:W-:Y:S01]  /*0910*/  STS [R26+0x3c0], R19 ;  /* 0x0003c0131a007388 */ /* 0x0003e20000000800 */
[----:B0-----:R-:W-:-:S02]  /*0920*/  LOP3.LUT R5, R16, 0x400, RZ, 0xfc, !PT ;  /* 0x0000040010057812 */ /* 0x001fc400078efcff */
[----:B------:R-:W-:Y:S02]  /*0930*/  SHF.R.U32.HI R28, RZ, 0x2, R28 ;  /* 0x00000002ff1c7819 */ /* 0x000fe4000001161c */
[----:B------:R-:W-:Y:S02]  /*0940*/  SHF.R.U32.HI R6, RZ, 0x4, R5 ;  /* 0x00000004ff067819 */ /* 0x000fe40000011605 */
[----:B------:R-:W-:Y:S02]  /*0950*/  LOP3.LUT R28, R28, 0x3c, RZ, 0xc0, !PT ;  /* 0x0000003c1c1c7812 */ /* 0x000fe400078ec0ff */
[----:B------:R-:W-:Y:S01]  /*0960*/  LOP3.LUT R6, R6, 0x7c, RZ, 0xc0, !PT ;  /* 0x0000007c06067812 */ /* 0x000fe200078ec0ff */
[----:B-1----:R-:W0:Y:S01]  /*0970*/  LDC.64 R18, c[0x0][0x220] ;  /* 0x00008800ff127b82 */ /* 0x002e220000000a00 */
[----:B------:R-:W-:Y:S01]  /*0980*/  LOP3.LUT R8, R8, 0xbc, RZ, 0xc0, !PT ;  /* 0x000000bc08087812 */ /* 0x000fe200078ec0ff */
[----:B------:R-:W-:Y:S02]  /*0990*/  VIADD R5, R28, UR4 ;  /* 0x000000041c057c36 */ /* 0x000fe40008000000 */
[----:B------:R-:W-:-:S02]  /*09a0*/  VIADD R9, R6, UR4 ;  /* 0x0000000406097c36 */ /* 0x000fc40008000000 */
[----:B------:R-:W-:Y:S02]  /*09b0*/  VIADD R11, R8, UR4 ;  /* 0x00000004080b7c36 */ /* 0x000fe40008000000 */
[C---:B------:R-:W-:Y:S01]  /*09c0*/  IMAD R17, R16.reuse, 0x4, R5 ;  /* 0x0000000410117824 */ /* 0x040fe200078e0205 */
[----:B------:R-:W-:Y:S01]  /*09d0*/  BAR.SYNC.DEFER_BLOCKING 0x0 ;  /* 0x0000000000007b1d */ /* 0x000fe20000010000 */
[C---:B------:R-:W-:Y:S02]  /*09e0*/  IMAD R20, R16.reuse, 0x4, R9 ;  /* 0x0000000410147824 */ /* 0x040fe400078e0209 */
[----:B------:R-:W-:-:S03]  /*09f0*/  IMAD R27, R16, 0x4, R11 ;  /* 0x00000004101b7824 */ /* 0x000fc600078e020b */
[----:B------:R-:W-:Y:S04]  /*0a00*/  LDS R4, [R17] ;  /* 0x0000000011047984 */ /* 0x000fe80000000800 */
[----:B------:R-:W-:Y:S04]  /*0a10*/  LDS R5, [R17+0x4] ;  /* 0x0000040011057984 */ /* 0x000fe80000000800 */
[----:B------:R-:W-:Y:S04]  /*0a20*/  LDS R6, [R17+0x8] ;  /* 0x0000080011067984 */ /* 0x000fe80000000800 */
[----:B------:R1:W2:Y:S04]  /*0a30*/  LDS R7, [R17+0xc] ;  /* 0x00000c0011077984 */ /* 0x0002a80000000800 */
[----:B------:R-:W-:Y:S04]  /*0a40*/  LDS R8, [R20+0x1000] ;  /* 0x0010000014087984 */ /* 0x000fe80000000800 */
[----:B------:R-:W-:Y:S04]  /*0a50*/  LDS R9, [R20+0x1004] ;  /* 0x0010040014097984 */ /* 0x000fe80000000800 */
[----:B------:R-:W-:Y:S04]  /*0a60*/  LDS R10, [R20+0x1008] ;  /* 0x00100800140a7984 */ /* 0x000fe80000000800 */
[----:B------:R0:W3:Y:S04]  /*0a70*/  LDS R11, [R20+0x100c] ;  /* 0x00100c00140b7984 */ /* 0x0000e80000000800 */
[----:B------:R-:W-:Y:S04]  /*0a80*/  LDS R12, [R27+0x2000] ;  /* 0x002000001b0c7984 */ /* 0x000fe80000000800 */
[----:B------:R-:W-:Y:S04]  /*0a90*/  LDS R13, [R27+0x2004] ;  /* 0x002004001b0d7984 */ /* 0x000fe80000000800 */
[----:B------:R-:W-:Y:S04]  /*0aa0*/  LDS R14, [R27+0x2008] ;  /* 0x002008001b0e7984 */ /* 0x000fe80000000800 */
[----:B------:R-:W4:Y:S01]  /*0ab0*/  LDS R15, [R27+0x200c] ;  /* 0x00200c001b0f7984 */ /* 0x000f220000000800 */
[----:B------:R-:W-:-:S02]  /*0ac0*/  ISETP.GE.AND P0, PT, R0, 0x400, PT ;  /* 0x000004000000780c */ /* 0x000fc40003f06270 */
[----:B-1----:R-:W-:Y:S02]  /*0ad0*/  LOP3.LUT R17, R16, 0xc00, RZ, 0xfc, !PT ;  /* 0x00000c0010117812 */ /* 0x002fe400078efcff */
[----:B------:R-:W-:Y:S02]  /*0ae0*/  ISETP.LT.AND P1, PT, R25, 0x200, !P0 ;  /* 0x000002001900780c */ /* 0x000fe40004721270 */
[----:B------:R-:W-:Y:S02]  /*0af0*/  ISETP.LT.AND P2, PT, R24, 0x200, !P0 ;  /* 0x000002001800780c */ /* 0x000fe40004741270 */
[----:B------:R-:W-:Y:S01]  /*0b00*/  ISETP.LT.AND P3, PT, R3, 0x200, !P0 ;  /* 0x000002000300780c */ /* 0x000fe20004761270 */
[--C-:B------:R-:W-:Y:S01]  /*0b10*/  IMAD R21, R25, 0x400, R0.reuse ;  /* 0x0000040019157824 */ /* 0x100fe200078e0200 */
[----:B------:R-:W-:Y:S01]  /*0b20*/  ISETP.LT.AND P0, PT, R2, 0x200, !P0 ;  /* 0x000002000200780c */ /* 0x000fe20004701270 */
[--C-:B------:R-:W-:Y:S01]  /*0b30*/  IMAD R23, R24, 0x400, R0.reuse ;  /* 0x0000040018177824 */ /* 0x100fe200078e0200 */
[----:B------:R-:W-:Y:S01]  /*0b40*/  SHF.R.U32.HI R17, RZ, 0x4, R17 ;  /* 0x00000004ff117819 */ /* 0x000fe20000011611 */
[----:B------:R-:W-:-:S02]  /*0b50*/  IMAD R25, R3, 0x400, R0 ;  /* 0x0000040003197824 */ /* 0x000fc400078e0200 */
[----:B0-----:R-:W-:Y:S01]  /*0b60*/  IMAD.WIDE R20, R21, 0x4, R18 ;  /* 0x0000000415147825 */ /* 0x001fe200078e0212 */
[----:B------:R-:W-:-:S03]  /*0b70*/  LOP3.LUT R17, R17, 0xfc, RZ, 0xc0, !PT ;  /* 0x000000fc11117812 */ /* 0x000fc600078ec0ff */
[--C-:B------:R-:W-:Y:S01]  /*0b80*/  IMAD.WIDE R22, R23, 0x4, R18.reuse ;  /* 0x0000000417167825 */ /* 0x100fe200078e0212 */
[----:B--2---:R0:W-:Y:S03]  /*0b90*/  @P1 STG.E.128 desc[UR6][R20.64], R4 ;  /* 0x0000000414001986 */ /* 0x0041e6000c101d06 */
[----:B------:R-:W-:Y:S01]  /*0ba0*/  IMAD.WIDE R24, R25, 0x4, R18 ;  /* 0x0000000419187825 */ /* 0x000fe200078e0212 */
[----:B---3--:R0:W-:Y:S03]  /*0bb0*/  @P2 STG.E.128 desc[UR6][R22.64], R8 ;  /* 0x0000000816002986 */ /* 0x0081e6000c101d06 */
[----:B------:R-:W-:-:S04]  /*0bc0*/  VIADD R17, R17, UR4 ;  /* 0x0000000411117c36 */ /* 0x000fc80008000000 */
[----:B------:R-:W-:Y:S01]  /*0bd0*/  IMAD R17, R16, 0x4, R17 ;  /* 0x0000000410117824 */ /* 0x000fe200078e0211 */
[----:B----4-:R0:W-:Y:S02]  /*0be0*/  @P3 STG.E.128 desc[UR6][R24.64], R12 ;  /* 0x0000000c18003986 */ /* 0x0101e4000c101d06 */
[----:B0-----:R-:W-:Y:S05]  /*0bf0*/  @!P0 EXIT ;  /* 0x000000000000894d */ /* 0x001fea0003800000 */
[----:B0-----:R-:W-:Y:S01]  /*0c00*/  LDS R4, [R17+0x3000] ;  /* 0x0030000011047984 */ /* 0x001fe20000000800 */
[----:B------:R-:W-:-:S03]  /*0c10*/  IMAD R3, R2, 0x400, R0 ;  /* 0x0000040002037824 */ /* 0x000fc600078e0200 */
[----:B------:R-:W-:Y:S01]  /*0c20*/  LDS R5, [R17+0x3004] ;  /* 0x0030040011057984 */ /* 0x000fe20000000800 */
[----:B------:R-:W-:-:S03]  /*0c30*/  IMAD.WIDE R18, R3, 0x4, R18 ;  /* 0x0000000403127825 */ /* 0x000fc600078e0212 */
[----:B------:R-:W-:Y:S04]  /*0c40*/  LDS R6, [R17+0x3008] ;  /* 0x0030080011067984 */ /* 0x000fe80000000800 */
[----:B------:R-:W0:Y:S04]  /*0c50*/  LDS R7, [R17+0x300c] ;  /* 0x00300c0011077984 */ /* 0x000e280000000800 */
[----:B0-----:R-:W-:Y:S01]  /*0c60*/  STG.E.128 desc[UR6][R18.64], R4 ;  /* 0x0000000412007986 */ /* 0x001fe2000c101d06 */
[----:B------:R-:W-:Y:S05]  /*0c70*/  EXIT ;  /* 0x000000000000794d */ /* 0x000fea0003800000 */
.L_x_0:
[----:B------:R-:W-:-:S00]  /*0c80*/  BRA `(.L_x_0) ;  /* 0xfffffffc00fc7947 */ /* 0x000fc0000383ffff */
[----:B------:R-:W-:-:S00]  /*0c90*/  NOP ;  /* 0x0000000000007918 */ /* 0x000fc00000000000 */
        /* <DEDUP_REMOVED lines=14> */
.L_x_1:


//--------------------- .nv.shared.triton_poi_fused_convolution_max_pool2d_with_indices_relu_9 --------------------------
	.section	.nv.shared.triton_poi_fused_convolution_max_pool2d_with_indices_relu_9,"aw",@nobits
	.sectionflags	@""
	.align	16
	.zero		1024


//--------------------- .nv.constant0.triton_poi_fused_convolution_max_pool2d_with_indices_relu_9 --------------------------
	.section	.nv.constant0.triton_poi_fused_convolution_max_pool2d_with_indices_relu_9,"a",@progbits
	.sectionflags	@""
	.align	4
.nv.constant0.triton_poi_fused_convolution_max_pool2d_with_indices_relu_9:
	.zero		560
